//
// Generated by NVIDIA NVVM Compiler
//
// Compiler Build ID: CL-36424714
// Cuda compilation tools, release 13.0, V13.0.88
// Based on NVVM 20.0.0
//

.version 9.0
.target sm_100
.address_size 64

	// .globl	_Z12sumThreadIDsPiS_

.visible .entry _Z12sumThreadIDsPiS_(
	.param .u64 .ptr .align 1 _Z12sumThreadIDsPiS__param_0,
	.param .u64 .ptr .align 1 _Z12sumThreadIDsPiS__param_1
)
{
	.reg .pred 	%p<5>;
	.reg .b32 	%r<14>;
	.reg .b64 	%rd<11>;

	ld.param.u64 	%rd3, [_Z12sumThreadIDsPiS__param_0];
	ld.param.u64 	%rd4, [_Z12sumThreadIDsPiS__param_1];
	cvta.to.global.u64 	%rd1, %rd4;
	mov.u32 	%r1, %tid.x;
	mov.u32 	%r2, %ctaid.x;
	shl.b32 	%r7, %r2, 10;
	or.b32  	%r3, %r7, %r1;
	mul.wide.s32 	%rd5, %r3, 4;
	add.s64 	%rd2, %rd1, %rd5;
	st.global.u32 	[%rd2], %r1;
	bar.sync 	0;
	mov.u32 	%r13, %ntid.x;
	setp.lt.u32 	%p1, %r13, 2;
	@%p1 bra 	$L__BB0_4;
$L__BB0_1:
	shr.u32 	%r6, %r13, 1;
	setp.ge.u32 	%p2, %r1, %r6;
	@%p2 bra 	$L__BB0_3;
	add.s32 	%r8, %r6, %r3;
	mul.wide.u32 	%rd6, %r8, 4;
	add.s64 	%rd7, %rd1, %rd6;
	ld.global.u32 	%r9, [%rd7];
	ld.global.u32 	%r10, [%rd2];
	add.s32 	%r11, %r10, %r9;
	st.global.u32 	[%rd2], %r11;
$L__BB0_3:
	bar.sync 	0;
	setp.gt.u32 	%p3, %r13, 3;
	mov.u32 	%r13, %r6;
	@%p3 bra 	$L__BB0_1;
$L__BB0_4:
	setp.ne.s32 	%p4, %r1, 0;
	@%p4 bra 	$L__BB0_6;
	ld.global.u32 	%r12, [%rd2];
	cvta.to.global.u64 	%rd8, %rd3;
	mul.wide.u32 	%rd9, %r2, 4;
	add.s64 	%rd10, %rd8, %rd9;
	st.global.u32 	[%rd10], %r12;
$L__BB0_6:
	ret;

}


// ===== COMPILED SASS (sm_100) =====

	.target	sm_100

	.elftype	@"ET_EXEC"


//--------------------- .note.nv.tkinfo           --------------------------
	.section	.note.nv.tkinfo,"",@"SHT_NOTE"
	.sectionflags	@"SHF_NOTE_NV_TKINFO"
	.tkinfo
        /*0018*/ 	.word	0x00000002
        /*0030*/ 	.string	""
        /*0030*/ 	.string	"ptxas"
        /*0030*/ 	.string	"Cuda compilation tools, release 13.0, V13.0.88"
        /*0030*/ 	.string	"Build cuda_13.0.r13.0/compiler.36424714_0"
        /*0030*/ 	.string	"-arch sm_100 -m 64 "



//--------------------- .note.nv.cuinfo           --------------------------
	.section	.note.nv.cuinfo,"",@"SHT_NOTE"
	.sectionflags	@"SHF_NOTE_NV_CUINFO"
        /*0018*/ 	.short	0x0002
        /*001a*/ 	.short	0x0064
        /*001c*/ 	.short	0x0082
	.zero		2


//--------------------- .nv.info                  --------------------------
	.section	.nv.info,"",@"SHT_CUDA_INFO"
	.align	4


	//----- nvinfo : EIATTR_REGCOUNT
	.align		4
        /*0000*/ 	.byte	0x04, 0x2f
        /*0002*/ 	.short	(.L_1 - .L_0)
	.align		4
.L_0:
        /*0004*/ 	.word	index@(_Z12sumThreadIDsPiS_)
        /*0008*/ 	.word	0x00000012


	//----- nvinfo : EIATTR_FRAME_SIZE
	.align		4
.L_1:
        /*000c*/ 	.byte	0x04, 0x11
        /*000e*/ 	.short	(.L_3 - .L_2)
	.align		4
.L_2:
        /*0010*/ 	.word	index@(_Z12sumThreadIDsPiS_)
        /*0014*/ 	.word	0x00000000


	//----- nvinfo : EIATTR_MIN_STACK_SIZE
	.align		4
.L_3:
        /*0018*/ 	.byte	0x04, 0x12
        /*001a*/ 	.short	(.L_5 - .L_4)
	.align		4
.L_4:
        /*001c*/ 	.word	index@(_Z12sumThreadIDsPiS_)
        /*0020*/ 	.word	0x00000000
.L_5:


//--------------------- .nv.compat                --------------------------
	.section	.nv.compat,"",@"SHT_CUDA_COMPAT_INFO"
	.align	4
        /*0000*/ 	.byte	0x02, 0x09, 0x00, 0x00, 0x02, 0x02, 0x01, 0x00, 0x02, 0x05, 0x05, 0x00, 0x03, 0x07, 0x01, 0x01
        /*0010*/ 	.byte	0x02, 0x03, 0x00, 0x00, 0x02, 0x06, 0x01, 0x00, 0x04, 0x0b, 0x08, 0x00, 0x09, 0x00, 0x00, 0x00
        /*0020*/ 	.byte	0x00, 0x00, 0x00, 0x00


//--------------------- .nv.info._Z12sumThreadIDsPiS_ --------------------------
	.section	.nv.info._Z12sumThreadIDsPiS_,"",@"SHT_CUDA_INFO"
	.sectionflags	@""
	.align	4


	//----- nvinfo : EIATTR_CUDA_API_VERSION
	.align		4
        /*0000*/ 	.byte	0x04, 0x37
        /*0002*/ 	.short	(.L_7 - .L_6)
.L_6:
        /*0004*/ 	.word	0x00000082


	//----- nvinfo : EIATTR_KPARAM_INFO
	.align		4
.L_7:
        /*0008*/ 	.byte	0x04, 0x17
        /*000a*/ 	.short	(.L_9 - .L_8)
.L_8:
        /*000c*/ 	.word	0x00000000
        /*0010*/ 	.short	0x0001
        /*0012*/ 	.short	0x0008
        /*0014*/ 	.byte	0x00, 0xf5, 0x21, 0x00


	//----- nvinfo : EIATTR_KPARAM_INFO
	.align		4
.L_9:
        /*0018*/ 	.byte	0x04, 0x17
        /*001a*/ 	.short	(.L_11 - .L_10)
.L_10:
        /*001c*/ 	.word	0x00000000
        /*0020*/ 	.short	0x0000
        /*0022*/ 	.short	0x0000
        /*0024*/ 	.byte	0x00, 0xf5, 0x21, 0x00


	//----- nvinfo : EIATTR_SPARSE_MMA_MASK
	.align		4
.L_11:
        /*0028*/ 	.byte	0x03, 0x50
        /*002a*/ 	.short	0x0000


	//----- nvinfo : EIATTR_MAXREG_COUNT
	.align		4
        /*002c*/ 	.byte	0x03, 0x1b
        /*002e*/ 	.short	0x00ff


	//----- nvinfo : EIATTR_NUM_BARRIERS
	.align		4
        /*0030*/ 	.byte	0x02, 0x4c
        /*0032*/ 	.byte	0x01
	.zero		1


	//----- nvinfo : EIATTR_MERCURY_ISA_VERSION
	.align		4
        /*0034*/ 	.byte	0x03, 0x5f
        /*0036*/ 	.short	0x0101


	//----- nvinfo : EIATTR_VRC_CTA_INIT_COUNT
	.align		4
        /*0038*/ 	.byte	0x02, 0x4a
	.zero		1
	.zero		1


	//----- nvinfo : EIATTR_EXIT_INSTR_OFFSETS
	.align		4
        /*003c*/ 	.byte	0x04, 0x1c
        /*003e*/ 	.short	(.L_13 - .L_12)


	//   ....[0]....
.L_12:
        /*0040*/ 	.word	0x000001e0


	//   ....[1]....
        /*0044*/ 	.word	0x00000230


	//----- nvinfo : EIATTR_CRS_STACK_SIZE
	.align		4
.L_13:
        /*0048*/ 	.byte	0x04, 0x1e
        /*004a*/ 	.short	(.L_15 - .L_14)
.L_14:
        /*004c*/ 	.word	0x00000000


	//----- nvinfo : EIATTR_CBANK_PARAM_SIZE
	.align		4
.L_15:
        /*0050*/ 	.byte	0x03, 0x19
        /*0052*/ 	.short	0x0010


	//----- nvinfo : EIATTR_PARAM_CBANK
	.align		4
        /*0054*/ 	.byte	0x04, 0x0a
        /*0056*/ 	.short	(.L_17 - .L_16)
	.align		4
.L_16:
        /*0058*/ 	.word	index@(.nv.constant0._Z12sumThreadIDsPiS_)
        /*005c*/ 	.short	0x0380
        /*005e*/ 	.short	0x0010


	//----- nvinfo : EIATTR_SW_WAR
	.align		4
.L_17:
        /*0060*/ 	.byte	0x04, 0x36
        /*0062*/ 	.short	(.L_19 - .L_18)
.L_18:
        /*0064*/ 	.word	0x00000008
.L_19:


//--------------------- .nv.callgraph             --------------------------
	.section	.nv.callgraph,"",@"SHT_CUDA_CALLGRAPH"
	.align	4
	.sectionentsize	8
	.align		4
        /*0000*/ 	.word	0x00000000
	.align		4
        /*0004*/ 	.word	0xffffffff
	.align		4
        /*0008*/ 	.word	0x00000000
	.align		4
        /*000c*/ 	.word	0xfffffffe
	.align		4
        /*0010*/ 	.word	0x00000000
	.align		4
        /*0014*/ 	.word	0xfffffffd
	.align		4
        /*0018*/ 	.word	0x00000000
	.align		4
        /*001c*/ 	.word	0xfffffffc


//--------------------- .text._Z12sumThreadIDsPiS_ --------------------------
	.section	.text._Z12sumThreadIDsPiS_,"ax",@progbits
	.align	128
        .global         _Z12sumThreadIDsPiS_
        .type           _Z12sumThreadIDsPiS_,@function
        .size           _Z12sumThreadIDsPiS_,(.L_x_5 - _Z12sumThreadIDsPiS_)
        .other          _Z12sumThreadIDsPiS_,@"STO_CUDA_ENTRY STV_DEFAULT"
_Z12sumThreadIDsPiS_:
.text._Z12sumThreadIDsPiS_:
[----:B------:R-:W-:Y:S01]  /*0000*/  LDC R1, c[0x0][0x37c] ;  /* 0x0000df00ff017b82 */ /* 0x000fe20000000800 */
[----:B------:R-:W0:Y:S07]  /*0010*/  S2R R15, SR_CTAID.X ;  /* 0x00000000000f7919 */ /* 0x000e2e0000002500 */
[----:B------:R-:W1:Y:S01]  /*0020*/  LDC.64 R2, c[0x0][0x388] ;  /* 0x0000e200ff027b82 */ /* 0x000e620000000a00 */
[----:B------:R-:W2:Y:S01]  /*0030*/  LDCU.64 UR6, c[0x0][0x358] ;  /* 0x00006b00ff0677ac */ /* 0x000ea20008000a00 */
[----:B------:R-:W3:Y:S01]  /*0040*/  S2R R13, SR_TID.X ;  /* 0x00000000000d7919 */ /* 0x000ee20000002100 */
[----:B------:R-:W4:Y:S02]  /*0050*/  LDCU UR4, c[0x0][0x360] ;  /* 0x00006c00ff0477ac */ /* 0x000f240008000800 */
[----:B----4-:R-:W-:Y:S01]  /*0060*/  UISETP.GE.U32.AND UP0, UPT, UR4, 0x2, UPT ;  /* 0x000000020400788c */ /* 0x010fe2000bf06070 */
[----:B0-----:R-:W-:-:S04]  /*0070*/  SHF.L.U32 R0, R15, 0xa, RZ ;  /* 0x0000000a0f007819 */ /* 0x001fc800000006ff */
[----:B---3--:R-:W-:-:S05]  /*0080*/  LOP3.LUT R9, R0, R13, RZ, 0xfc, !PT ;  /* 0x0000000d00097212 */ /* 0x008fca00078efcff */
[----:B-1----:R-:W-:-:S05]  /*0090*/  IMAD.WIDE R2, R9, 0x4, R2 ;  /* 0x0000000409027825 */ /* 0x002fca00078e0202 */
[----:B--2---:R0:W-:Y:S01]  /*00a0*/  STG.E desc[UR6][R2.64], R13 ;  /* 0x0000000d02007986 */ /* 0x0041e2000c101906 */
[----:B------:R-:W-:Y:S06]  /*00b0*/  BAR.SYNC.DEFER_BLOCKING 0x0 ;  /* 0x0000000000007b1d */ /* 0x000fec0000010000 */
[----:B------:R-:W-:Y:S05]  /*00c0*/  BRA.U !UP0, `(.L_x_0) ;  /* 0x0000000108407547 */ /* 0x000fea000b800000 */
[----:B------:R-:W1:Y:S02]  /*00d0*/  LDC.64 R6, c[0x0][0x388] ;  /* 0x0000e200ff067b82 */ /* 0x000e640000000a00 */
.L_x_3:
[----:B------:R-:W-:Y:S01]  /*00e0*/  USHF.R.U32.HI UR5, URZ, 0x1, UR4 ;  /* 0x00000001ff057899 */ /* 0x000fe20008011604 */
[----:B------:R-:W-:Y:S05]  /*00f0*/  BSSY.RECONVERGENT B0, `(.L_x_1) ;  /* 0x0000009000007945 */ /* 0x000fea0003800200 */
[----:B------:R-:W-:-:S13]  /*0100*/  ISETP.GE.U32.AND P0, PT, R13, UR5, PT ;  /* 0x000000050d007c0c */ /* 0x000fda000bf06070 */
[----:B--2---:R-:W-:Y:S05]  /*0110*/  @P0 BRA `(.L_x_2) ;  /* 0x0000000000180947 */ /* 0x004fea0003800000 */
[----:B------:R-:W-:Y:S01]  /*0120*/  IADD3 R5, PT, PT, R9, UR5, RZ ;  /* 0x0000000509057c10 */ /* 0x000fe2000fffe0ff */
[----:B------:R-:W2:Y:S04]  /*0130*/  LDG.E R11, desc[UR6][R2.64] ;  /* 0x00000006020b7981 */ /* 0x000ea8000c1e1900 */
[----:B-1----:R-:W-:-:S06]  /*0140*/  IMAD.WIDE.U32 R4, R5, 0x4, R6 ;  /* 0x0000000405047825 */ /* 0x002fcc00078e0006 */
[----:B------:R-:W2:Y:S02]  /*0150*/  LDG.E R4, desc[UR6][R4.64] ;  /* 0x0000000604047981 */ /* 0x000ea4000c1e1900 */
[----:B--2---:R-:W-:-:S05]  /*0160*/  IADD3 R11, PT, PT, R4, R11, RZ ;  /* 0x0000000b040b7210 */ /* 0x004fca0007ffe0ff */
[----:B------:R2:W-:Y:S02]  /*0170*/  STG.E desc[UR6][R2.64], R11 ;  /* 0x0000000b02007986 */ /* 0x0005e4000c101906 */
.L_x_2:
[----:B------:R-:W-:Y:S05]  /*0180*/  BSYNC.RECONVERGENT B0 ;  /* 0x0000000000007941 */ /* 0x000fea0003800200 */
.L_x_1:
[----:B------:R-:W-:Y:S01]  /*0190*/  BAR.SYNC.DEFER_BLOCKING 0x0 ;  /* 0x0000000000007b1d */ /* 0x000fe20000010000 */
[----:B------:R-:W-:-:S05]  /*01a0*/  UISETP.GT.U32.AND UP0, UPT, UR4, 0x3, UPT ;  /* 0x000000030400788c */ /* 0x000fca000bf04070 */
[----:B------:R-:W-:-:S04]  /*01b0*/  UMOV UR4, UR5 ;  /* 0x0000000500047c82 */ /* 0x000fc80008000000 */
[----:B------:R-:W-:Y:S05]  /*01c0*/  BRA.U UP0, `(.L_x_3) ;  /* 0xfffffffd00c47547 */ /* 0x000fea000b83ffff */
.L_x_0:
[----:B------:R-:W-:-:S13]  /*01d0*/  ISETP.NE.AND P0, PT, R13, RZ, PT ;  /* 0x000000ff0d00720c */ /* 0x000fda0003f05270 */
[----:B------:R-:W-:Y:S05]  /*01e0*/  @P0 EXIT ;  /* 0x000000000000094d */ /* 0x000fea0003800000 */
[----:B0-2---:R-:W2:Y:S01]  /*01f0*/  LDG.E R3, desc[UR6][R2.64] ;  /* 0x0000000602037981 */ /* 0x005ea2000c1e1900 */
[----:B------:R-:W0:Y:S02]  /*0200*/  LDC.64 R4, c[0x0][0x380] ;  /* 0x0000e000ff047b82 */ /* 0x000e240000000a00 */
[----:B0-----:R-:W-:-:S05]  /*0210*/  IMAD.WIDE.U32 R4, R15, 0x4, R4 ;  /* 0x000000040f047825 */ /* 0x001fca00078e0004 */
[----:B--2---:R-:W-:Y:S01]  /*0220*/  STG.E desc[UR6][R4.64], R3 ;  /* 0x0000000304007986 */ /* 0x004fe2000c101906 */
[----:B------:R-:W-:Y:S05]  /*0230*/  EXIT ;  /* 0x000000000000794d */ /* 0x000fea0003800000 */
.L_x_4:
[----:B------:R-:W-:-:S00]  /*0240*/  BRA `(.L_x_4) ;  /* 0xfffffffc00fc7947 */ /* 0x000fc0000383ffff */
[----:B------:R-:W-:-:S00]  /*0250*/  NOP ;  /* 0x0000000000007918 */ /* 0x000fc00000000000 */
        /* <DEDUP_REMOVED lines=10> */
.L_x_5:


//--------------------- .nv.shared.reserved.0     --------------------------
	.section	.nv.shared.reserved.0,"aw",@nobits
	.weak		__nv_reservedSMEM_offset_0_alias
	.size		__nv_reservedSMEM_offset_0_alias, 0, 64
	.other		__nv_reservedSMEM_offset_0_alias,@"STO_CUDA_RESERVED_SHARED STV_DEFAULT"
__nv_reservedSMEM_offset_0_alias:
	.zero		0
	.zero		64


//--------------------- .nv.constant0._Z12sumThreadIDsPiS_ --------------------------
	.section	.nv.constant0._Z12sumThreadIDsPiS_,"a",@progbits
	.sectionflags	@""
	.align	4
.nv.constant0._Z12sumThreadIDsPiS_:
	.zero		912


//--------------------- SYMBOLS --------------------------

	.type		.nv.reservedSmem.offset0,@object
	.size		.nv.reservedSmem.offset0,0x4
